//
// Generated by NVIDIA NVVM Compiler
//
// Compiler Build ID: CL-36424714
// Cuda compilation tools, release 13.0, V13.0.88
// Based on NVVM 20.0.0
//

.version 9.0
.target sm_100
.address_size 64

	// .globl	_Z9prefixSumPiS_

.visible .entry _Z9prefixSumPiS_(
	.param .u64 .ptr .align 1 _Z9prefixSumPiS__param_0,
	.param .u64 .ptr .align 1 _Z9prefixSumPiS__param_1
)
{
	.reg .pred 	%p<2>;
	.reg .b32 	%r<7>;
	.reg .b64 	%rd<9>;

	ld.param.u64 	%rd1, [_Z9prefixSumPiS__param_0];
	ld.param.u64 	%rd2, [_Z9prefixSumPiS__param_1];
	mov.u32 	%r1, %tid.x;
	setp.eq.s32 	%p1, %r1, 0;
	@%p1 bra 	$L__BB0_2;
	cvta.to.global.u64 	%rd3, %rd2;
	cvta.to.global.u64 	%rd4, %rd1;
	ld.global.u32 	%r2, [%rd3];
	sub.s32 	%r3, %r1, %r2;
	mul.wide.s32 	%rd5, %r3, 4;
	add.s64 	%rd6, %rd4, %rd5;
	ld.global.u32 	%r4, [%rd6];
	mul.wide.u32 	%rd7, %r1, 4;
	add.s64 	%rd8, %rd4, %rd7;
	ld.global.u32 	%r5, [%rd8];
	add.s32 	%r6, %r5, %r4;
	st.global.u32 	[%rd8], %r6;
$L__BB0_2:
	ret;

}
	// .globl	_Z15atomicSummationPiS_
.visible .entry _Z15atomicSummationPiS_(
	.param .u64 .ptr .align 1 _Z15atomicSummationPiS__param_0,
	.param .u64 .ptr .align 1 _Z15atomicSummationPiS__param_1
)
{
	.reg .b32 	%r<4>;
	.reg .b64 	%rd<7>;

	ld.param.u64 	%rd1, [_Z15atomicSummationPiS__param_0];
	ld.param.u64 	%rd2, [_Z15atomicSummationPiS__param_1];
	cvta.to.global.u64 	%rd3, %rd2;
	cvta.to.global.u64 	%rd4, %rd1;
	mov.u32 	%r1, %tid.x;
	mul.wide.u32 	%rd5, %r1, 4;
	add.s64 	%rd6, %rd4, %rd5;
	ld.global.u32 	%r2, [%rd6];
	atom.global.add.u32 	%r3, [%rd3], %r2;
	ret;

}


// ===== COMPILED SASS (sm_100) =====

	.target	sm_100

	.elftype	@"ET_EXEC"


//--------------------- .note.nv.tkinfo           --------------------------
	.section	.note.nv.tkinfo,"",@"SHT_NOTE"
	.sectionflags	@"SHF_NOTE_NV_TKINFO"
	.tkinfo
        /*0018*/ 	.word	0x00000002
        /*0030*/ 	.string	""
        /*0030*/ 	.string	"ptxas"
        /*0030*/ 	.string	"Cuda compilation tools, release 13.0, V13.0.88"
        /*0030*/ 	.string	"Build cuda_13.0.r13.0/compiler.36424714_0"
        /*0030*/ 	.string	"-arch sm_100 -m 64 "



//--------------------- .note.nv.cuinfo           --------------------------
	.section	.note.nv.cuinfo,"",@"SHT_NOTE"
	.sectionflags	@"SHF_NOTE_NV_CUINFO"
        /*0018*/ 	.short	0x0002
        /*001a*/ 	.short	0x0064
        /*001c*/ 	.short	0x0082
	.zero		2


//--------------------- .nv.info                  --------------------------
	.section	.nv.info,"",@"SHT_CUDA_INFO"
	.align	4


	//----- nvinfo : EIATTR_REGCOUNT
	.align		4
        /*0000*/ 	.byte	0x04, 0x2f
        /*0002*/ 	.short	(.L_1 - .L_0)
	.align		4
.L_0:
        /*0004*/ 	.word	index@(_Z9prefixSumPiS_)
        /*0008*/ 	.word	0x0000000c


	//----- nvinfo : EIATTR_FRAME_SIZE
	.align		4
.L_1:
        /*000c*/ 	.byte	0x04, 0x11
        /*000e*/ 	.short	(.L_3 - .L_2)
	.align		4
.L_2:
        /*0010*/ 	.word	index@(_Z9prefixSumPiS_)
        /*0014*/ 	.word	0x00000000


	//----- nvinfo : EIATTR_REGCOUNT
	.align		4
.L_3:
        /*0018*/ 	.byte	0x04, 0x2f
        /*001a*/ 	.short	(.L_5 - .L_4)
	.align		4
.L_4:
        /*001c*/ 	.word	index@(_Z15atomicSummationPiS_)
        /*0020*/ 	.word	0x0000000a


	//----- nvinfo : EIATTR_FRAME_SIZE
	.align		4
.L_5:
        /*0024*/ 	.byte	0x04, 0x11
        /*0026*/ 	.short	(.L_7 - .L_6)
	.align		4
.L_6:
        /*0028*/ 	.word	index@(_Z15atomicSummationPiS_)
        /*002c*/ 	.word	0x00000000


	//----- nvinfo : EIATTR_MIN_STACK_SIZE
	.align		4
.L_7:
        /*0030*/ 	.byte	0x04, 0x12
        /*0032*/ 	.short	(.L_9 - .L_8)
	.align		4
.L_8:
        /*0034*/ 	.word	index@(_Z15atomicSummationPiS_)
        /*0038*/ 	.word	0x00000000


	//----- nvinfo : EIATTR_MIN_STACK_SIZE
	.align		4
.L_9:
        /*003c*/ 	.byte	0x04, 0x12
        /*003e*/ 	.short	(.L_11 - .L_10)
	.align		4
.L_10:
        /*0040*/ 	.word	index@(_Z9prefixSumPiS_)
        /*0044*/ 	.word	0x00000000
.L_11:


//--------------------- .nv.compat                --------------------------
	.section	.nv.compat,"",@"SHT_CUDA_COMPAT_INFO"
	.align	4
        /*0000*/ 	.byte	0x02, 0x09, 0x00, 0x00, 0x02, 0x02, 0x01, 0x00, 0x02, 0x05, 0x05, 0x00, 0x03, 0x07, 0x01, 0x01
        /*0010*/ 	.byte	0x02, 0x03, 0x00, 0x00, 0x02, 0x06, 0x01, 0x00, 0x04, 0x0b, 0x08, 0x00, 0x09, 0x00, 0x00, 0x00
        /*0020*/ 	.byte	0x00, 0x00, 0x00, 0x00


//--------------------- .nv.info._Z15atomicSummationPiS_ --------------------------
	.section	.nv.info._Z15atomicSummationPiS_,"",@"SHT_CUDA_INFO"
	.sectionflags	@""
	.align	4


	//----- nvinfo : EIATTR_CUDA_API_VERSION
	.align		4
        /*0000*/ 	.byte	0x04, 0x37
        /*0002*/ 	.short	(.L_13 - .L_12)
.L_12:
        /*0004*/ 	.word	0x00000082


	//----- nvinfo : EIATTR_KPARAM_INFO
	.align		4
.L_13:
        /*0008*/ 	.byte	0x04, 0x17
        /*000a*/ 	.short	(.L_15 - .L_14)
.L_14:
        /*000c*/ 	.word	0x00000000
        /*0010*/ 	.short	0x0001
        /*0012*/ 	.short	0x0008
        /*0014*/ 	.byte	0x00, 0xf5, 0x21, 0x00


	//----- nvinfo : EIATTR_KPARAM_INFO
	.align		4
.L_15:
        /*0018*/ 	.byte	0x04, 0x17
        /*001a*/ 	.short	(.L_17 - .L_16)
.L_16:
        /*001c*/ 	.word	0x00000000
        /*0020*/ 	.short	0x0000
        /*0022*/ 	.short	0x0000
        /*0024*/ 	.byte	0x00, 0xf5, 0x21, 0x00


	//----- nvinfo : EIATTR_SPARSE_MMA_MASK
	.align		4
.L_17:
        /*0028*/ 	.byte	0x03, 0x50
        /*002a*/ 	.short	0x0000


	//----- nvinfo : EIATTR_MAXREG_COUNT
	.align		4
        /*002c*/ 	.byte	0x03, 0x1b
        /*002e*/ 	.short	0x00ff


	//----- nvinfo : EIATTR_MERCURY_ISA_VERSION
	.align		4
        /*0030*/ 	.byte	0x03, 0x5f
        /*0032*/ 	.short	0x0101


	//----- nvinfo : EIATTR_INT_WARP_WIDE_INSTR_OFFSETS
	.align		4
        /*0034*/ 	.byte	0x04, 0x31
        /*0036*/ 	.short	(.L_19 - .L_18)


	//   ....[0]....
.L_18:
        /*0038*/ 	.word	0x00000070


	//   ....[1]....
        /*003c*/ 	.word	0x000000b0


	//----- nvinfo : EIATTR_VRC_CTA_INIT_COUNT
	.align		4
.L_19:
        /*0040*/ 	.byte	0x02, 0x4a
	.zero		1
	.zero		1


	//----- nvinfo : EIATTR_EXIT_INSTR_OFFSETS
	.align		4
        /*0044*/ 	.byte	0x04, 0x1c
        /*0046*/ 	.short	(.L_21 - .L_20)


	//   ....[0]....
.L_20:
        /*0048*/ 	.word	0x000000e0


	//----- nvinfo : EIATTR_CBANK_PARAM_SIZE
	.align		4
.L_21:
        /*004c*/ 	.byte	0x03, 0x19
        /*004e*/ 	.short	0x0010


	//----- nvinfo : EIATTR_PARAM_CBANK
	.align		4
        /*0050*/ 	.byte	0x04, 0x0a
        /*0052*/ 	.short	(.L_23 - .L_22)
	.align		4
.L_22:
        /*0054*/ 	.word	index@(.nv.constant0._Z15atomicSummationPiS_)
        /*0058*/ 	.short	0x0380
        /*005a*/ 	.short	0x0010


	//----- nvinfo : EIATTR_SW_WAR
	.align		4
.L_23:
        /*005c*/ 	.byte	0x04, 0x36
        /*005e*/ 	.short	(.L_25 - .L_24)
.L_24:
        /*0060*/ 	.word	0x00000008
.L_25:


//--------------------- .nv.info._Z9prefixSumPiS_ --------------------------
	.section	.nv.info._Z9prefixSumPiS_,"",@"SHT_CUDA_INFO"
	.sectionflags	@""
	.align	4


	//----- nvinfo : EIATTR_CUDA_API_VERSION
	.align		4
        /*0000*/ 	.byte	0x04, 0x37
        /*0002*/ 	.short	(.L_27 - .L_26)
.L_26:
        /*0004*/ 	.word	0x00000082


	//----- nvinfo : EIATTR_KPARAM_INFO
	.align		4
.L_27:
        /*0008*/ 	.byte	0x04, 0x17
        /*000a*/ 	.short	(.L_29 - .L_28)
.L_28:
        /*000c*/ 	.word	0x00000000
        /*0010*/ 	.short	0x0001
        /*0012*/ 	.short	0x0008
        /*0014*/ 	.byte	0x00, 0xf5, 0x21, 0x00


	//----- nvinfo : EIATTR_KPARAM_INFO
	.align		4
.L_29:
        /*0018*/ 	.byte	0x04, 0x17
        /*001a*/ 	.short	(.L_31 - .L_30)
.L_30:
        /*001c*/ 	.word	0x00000000
        /*0020*/ 	.short	0x0000
        /*0022*/ 	.short	0x0000
        /*0024*/ 	.byte	0x00, 0xf5, 0x21, 0x00


	//----- nvinfo : EIATTR_SPARSE_MMA_MASK
	.align		4
.L_31:
        /*0028*/ 	.byte	0x03, 0x50
        /*002a*/ 	.short	0x0000


	//----- nvinfo : EIATTR_MAXREG_COUNT
	.align		4
        /*002c*/ 	.byte	0x03, 0x1b
        /*002e*/ 	.short	0x00ff


	//----- nvinfo : EIATTR_MERCURY_ISA_VERSION
	.align		4
        /*0030*/ 	.byte	0x03, 0x5f
        /*0032*/ 	.short	0x0101


	//----- nvinfo : EIATTR_VRC_CTA_INIT_COUNT
	.align		4
        /*0034*/ 	.byte	0x02, 0x4a
	.zero		1
	.zero		1


	//----- nvinfo : EIATTR_EXIT_INSTR_OFFSETS
	.align		4
        /*0038*/ 	.byte	0x04, 0x1c
        /*003a*/ 	.short	(.L_33 - .L_32)


	//   ....[0]....
.L_32:
        /*003c*/ 	.word	0x00000030


	//   ....[1]....
        /*0040*/ 	.word	0x000000f0


	//----- nvinfo : EIATTR_CBANK_PARAM_SIZE
	.align		4
.L_33:
        /*0044*/ 	.byte	0x03, 0x19
        /*0046*/ 	.short	0x0010


	//----- nvinfo : EIATTR_PARAM_CBANK
	.align		4
        /*0048*/ 	.byte	0x04, 0x0a
        /*004a*/ 	.short	(.L_35 - .L_34)
	.align		4
.L_34:
        /*004c*/ 	.word	index@(.nv.constant0._Z9prefixSumPiS_)
        /*0050*/ 	.short	0x0380
        /*0052*/ 	.short	0x0010


	//----- nvinfo : EIATTR_SW_WAR
	.align		4
.L_35:
        /*0054*/ 	.byte	0x04, 0x36
        /*0056*/ 	.short	(.L_37 - .L_36)
.L_36:
        /*0058*/ 	.word	0x00000008
.L_37:


//--------------------- .nv.callgraph             --------------------------
	.section	.nv.callgraph,"",@"SHT_CUDA_CALLGRAPH"
	.align	4
	.sectionentsize	8
	.align		4
        /*0000*/ 	.word	0x00000000
	.align		4
        /*0004*/ 	.word	0xffffffff
	.align		4
        /*0008*/ 	.word	0x00000000
	.align		4
        /*000c*/ 	.word	0xfffffffe
	.align		4
        /*0010*/ 	.word	0x00000000
	.align		4
        /*0014*/ 	.word	0xfffffffd
	.align		4
        /*0018*/ 	.word	0x00000000
	.align		4
        /*001c*/ 	.word	0xfffffffc


//--------------------- .text._Z15atomicSummationPiS_ --------------------------
	.section	.text._Z15atomicSummationPiS_,"ax",@progbits
	.align	128
        .global         _Z15atomicSummationPiS_
        .type           _Z15atomicSummationPiS_,@function
        .size           _Z15atomicSummationPiS_,(.L_x_2 - _Z15atomicSummationPiS_)
        .other          _Z15atomicSummationPiS_,@"STO_CUDA_ENTRY STV_DEFAULT"
_Z15atomicSummationPiS_:
.text._Z15atomicSummationPiS_:
[----:B------:R-:W-:Y:S01]  /*0000*/  LDC R1, c[0x0][0x37c] ;  /* 0x0000df00ff017b82 */ /* 0x000fe20000000800 */
[----:B------:R-:W0:Y:S07]  /*0010*/  S2R R5, SR_TID.X ;  /* 0x0000000000057919 */ /* 0x000e2e0000002100 */
[----:B------:R-:W0:Y:S01]  /*0020*/  LDC.64 R2, c[0x0][0x380] ;  /* 0x0000e000ff027b82 */ /* 0x000e220000000a00 */
[----:B------:R-:W1:Y:S01]  /*0030*/  LDCU.64 UR6, c[0x0][0x358] ;  /* 0x00006b00ff0677ac */ /* 0x000e620008000a00 */
[----:B0-----:R-:W-:-:S06]  /*0040*/  IMAD.WIDE.U32 R2, R5, 0x4, R2 ;  /* 0x0000000405027825 */ /* 0x001fcc00078e0002 */
[----:B-1----:R-:W2:Y:S01]  /*0050*/  LDG.E R2, desc[UR6][R2.64] ;  /* 0x0000000602027981 */ /* 0x002ea2000c1e1900 */
[----:B------:R-:W0:Y:S01]  /*0060*/  LDC.64 R4, c[0x0][0x388] ;  /* 0x0000e200ff047b82 */ /* 0x000e220000000a00 */
[----:B------:R-:W-:Y:S01]  /*0070*/  VOTEU.ANY UR4, UPT, PT ;  /* 0x0000000000047886 */ /* 0x000fe200038e0100 */
[----:B------:R-:W1:Y:S01]  /*0080*/  S2R R0, SR_LANEID ;  /* 0x0000000000007919 */ /* 0x000e620000000000 */
[----:B------:R-:W-:-:S06]  /*0090*/  UFLO.U32 UR4, UR4 ;  /* 0x00000004000472bd */ /* 0x000fcc00080e0000 */
[----:B-1----:R-:W-:Y:S01]  /*00a0*/  ISETP.EQ.U32.AND P0, PT, R0, UR4, PT ;  /* 0x0000000400007c0c */ /* 0x002fe2000bf02070 */
[----:B--2---:R-:W1:Y:S02]  /*00b0*/  REDUX.SUM UR5, R2 ;  /* 0x00000000020573c4 */ /* 0x004e64000000c000 */
[----:B-1----:R-:W-:-:S10]  /*00c0*/  MOV R7, UR5 ;  /* 0x0000000500077c02 */ /* 0x002fd40008000f00 */
[----:B0-----:R-:W-:Y:S01]  /*00d0*/  @P0 REDG.E.ADD.STRONG.GPU desc[UR6][R4.64], R7 ;  /* 0x000000070400098e */ /* 0x001fe2000c12e106 */
[----:B------:R-:W-:Y:S05]  /*00e0*/  EXIT ;  /* 0x000000000000794d */ /* 0x000fea0003800000 */
.L_x_0:
[----:B------:R-:W-:-:S00]  /*00f0*/  BRA `(.L_x_0) ;  /* 0xfffffffc00fc7947 */ /* 0x000fc0000383ffff */
[----:B------:R-:W-:-:S00]  /*0100*/  NOP ;  /* 0x0000000000007918 */ /* 0x000fc00000000000 */
[----:B------:R-:W-:-:S00]  /*0110*/  NOP ;  /* 0x0000000000007918 */ /* 0x000fc00000000000 */
[----:B------:R-:W-:-:S00]  /*0120*/  NOP ;  /* 0x0000000000007918 */ /* 0x000fc00000000000 */
[----:B------:R-:W-:-:S00]  /*0130*/  NOP ;  /* 0x0000000000007918 */ /* 0x000fc00000000000 */
[----:B------:R-:W-:-:S00]  /*0140*/  NOP ;  /* 0x0000000000007918 */ /* 0x000fc00000000000 */
[----:B------:R-:W-:-:S00]  /*0150*/  NOP ;  /* 0x0000000000007918 */ /* 0x000fc00000000000 */
[----:B------:R-:W-:-:S00]  /*0160*/  NOP ;  /* 0x0000000000007918 */ /* 0x000fc00000000000 */
[----:B------:R-:W-:-:S00]  /*0170*/  NOP ;  /* 0x0000000000007918 */ /* 0x000fc00000000000 */
.L_x_2:


//--------------------- .text._Z9prefixSumPiS_    --------------------------
	.section	.text._Z9prefixSumPiS_,"ax",@progbits
	.align	128
        .global         _Z9prefixSumPiS_
        .type           _Z9prefixSumPiS_,@function
        .size           _Z9prefixSumPiS_,(.L_x_3 - _Z9prefixSumPiS_)
        .other          _Z9prefixSumPiS_,@"STO_CUDA_ENTRY STV_DEFAULT"
_Z9prefixSumPiS_:
.text._Z9prefixSumPiS_:
[----:B------:R-:W-:Y:S01]  /*0000*/  LDC R1, c[0x0][0x37c] ;  /* 0x0000df00ff017b82 */ /* 0x000fe20000000800 */
[----:B------:R-:W0:Y:S02]  /*0010*/  S2R R7, SR_TID.X ;  /* 0x0000000000077919 */ /* 0x000e240000002100 */
[----:B0-----:R-:W-:-:S13]  /*0020*/  ISETP.NE.AND P0, PT, R7, RZ, PT ;  /* 0x000000ff0700720c */ /* 0x001fda0003f05270 */
[----:B------:R-:W-:Y:S05]  /*0030*/  @!P0 EXIT ;  /* 0x000000000000894d */ /* 0x000fea0003800000 */
[----:B------:R-:W0:Y:S01]  /*0040*/  LDC.64 R2, c[0x0][0x388] ;  /* 0x0000e200ff027b82 */ /* 0x000e220000000a00 */
[----:B------:R-:W0:Y:S07]  /*0050*/  LDCU.64 UR4, c[0x0][0x358] ;  /* 0x00006b00ff0477ac */ /* 0x000e2e0008000a00 */
[----:B------:R-:W1:Y:S01]  /*0060*/  LDC.64 R4, c[0x0][0x380] ;  /* 0x0000e000ff047b82 */ /* 0x000e620000000a00 */
[----:B0-----:R-:W2:Y:S02]  /*0070*/  LDG.E R2, desc[UR4][R2.64] ;  /* 0x0000000402027981 */ /* 0x001ea4000c1e1900 */
[----:B--2---:R-:W-:Y:S01]  /*0080*/  IADD3 R9, PT, PT, -R2, R7, RZ ;  /* 0x0000000702097210 */ /* 0x004fe20007ffe1ff */
[----:B-1----:R-:W-:-:S04]  /*0090*/  IMAD.WIDE.U32 R6, R7, 0x4, R4 ;  /* 0x0000000407067825 */ /* 0x002fc800078e0004 */
[----:B------:R-:W-:Y:S02]  /*00a0*/  IMAD.WIDE R4, R9, 0x4, R4 ;  /* 0x0000000409047825 */ /* 0x000fe400078e0204 */
[----:B------:R-:W2:Y:S04]  /*00b0*/  LDG.E R9, desc[UR4][R6.64] ;  /* 0x0000000406097981 */ /* 0x000ea8000c1e1900 */
[----:B------:R-:W2:Y:S02]  /*00c0*/  LDG.E R4, desc[UR4][R4.64] ;  /* 0x0000000404047981 */ /* 0x000ea4000c1e1900 */
[----:B--2---:R-:W-:-:S05]  /*00d0*/  IADD3 R9, PT, PT, R4, R9, RZ ;  /* 0x0000000904097210 */ /* 0x004fca0007ffe0ff */
[----:B------:R-:W-:Y:S01]  /*00e0*/  STG.E desc[UR4][R6.64], R9 ;  /* 0x0000000906007986 */ /* 0x000fe2000c101904 */
[----:B------:R-:W-:Y:S05]  /*00f0*/  EXIT ;  /* 0x000000000000794d */ /* 0x000fea0003800000 */
.L_x_1:
        /* <DEDUP_REMOVED lines=16> */
.L_x_3:


//--------------------- .nv.shared.reserved.0     --------------------------
	.section	.nv.shared.reserved.0,"aw",@nobits
	.weak		__nv_reservedSMEM_offset_0_alias
	.size		__nv_reservedSMEM_offset_0_alias, 0, 64
	.other		__nv_reservedSMEM_offset_0_alias,@"STO_CUDA_RESERVED_SHARED STV_DEFAULT"
__nv_reservedSMEM_offset_0_alias:
	.zero		0
	.zero		64


//--------------------- .nv.constant0._Z15atomicSummationPiS_ --------------------------
	.section	.nv.constant0._Z15atomicSummationPiS_,"a",@progbits
	.sectionflags	@""
	.align	4
.nv.constant0._Z15atomicSummationPiS_:
	.zero		912


//--------------------- .nv.constant0._Z9prefixSumPiS_ --------------------------
	.section	.nv.constant0._Z9prefixSumPiS_,"a",@progbits
	.sectionflags	@""
	.align	4
.nv.constant0._Z9prefixSumPiS_:
	.zero		912


//--------------------- SYMBOLS --------------------------

	.type		.nv.reservedSmem.offset0,@object
	.size		.nv.reservedSmem.offset0,0x4
